	.headerflags	@"EF_CUDA_TEXMODE_UNIFIED EF_CUDA_64BIT_ADDRESS EF_CUDA_ACCELERATORS EF_CUDA_SM90 EF_CUDA_VIRTUAL_SM(EF_CUDA_SM90)"
	.elftype	@"ET_EXEC"


//--------------------- .nv.info                  --------------------------
	.section	.nv.info,"",@"SHT_CUDA_INFO"
	.align	4


	//----- nvinfo : EIATTR_REGCOUNT
	.align		4
        /*0000*/ 	.byte	0x04, 0x2f
        /*0002*/ 	.short	(.L_3 - .L_2)
	.align		4
.L_2:
        /*0004*/ 	.word	index@(triton_poi_fused__native_batch_norm_legit_no_training_add_div_hardtanh_mul_40)
        /*0008*/ 	.word	0x00000017


	//----- nvinfo : EIATTR_MIN_STACK_SIZE
	.align		4
.L_3:
        /*000c*/ 	.byte	0x04, 0x12
        /*000e*/ 	.short	(.L_5 - .L_4)
	.align		4
.L_4:
        /*0010*/ 	.word	index@(triton_poi_fused__native_batch_norm_legit_no_training_add_div_hardtanh_mul_40)
        /*0014*/ 	.word	0x00000000


	//----- nvinfo : EIATTR_FRAME_SIZE
	.align		4
.L_5:
        /*0018*/ 	.byte	0x04, 0x11
        /*001a*/ 	.short	(.L_7 - .L_6)
	.align		4
.L_6:
        /*001c*/ 	.word	index@(triton_poi_fused__native_batch_norm_legit_no_training_add_div_hardtanh_mul_40)
        /*0020*/ 	.word	0x00000000


	//----- nvinfo : EIATTR_MIN_STACK_SIZE
	.align		4
.L_7:
        /*0024*/ 	.byte	0x04, 0x12
        /*0026*/ 	.short	(.L_9 - .L_8)
	.align		4
.L_8:
        /*0028*/ 	.word	index@(triton_poi_fused__native_batch_norm_legit_no_training_add_div_hardtanh_mul_40)
        /*002c*/ 	.word	0x00000000
.L_9:


//--------------------- .nv.info.triton_poi_fused__native_batch_norm_legit_no_training_add_div_hardtanh_mul_40 --------------------------
	.section	.nv.info.triton_poi_fused__native_batch_norm_legit_no_training_add_div_hardtanh_mul_40,"",@"SHT_CUDA_INFO"
	.sectionflags	@""
	.align	4


	//----- nvinfo : EIATTR_CUDA_API_VERSION
	.align		4
        /*0000*/ 	.byte	0x04, 0x37
        /*0002*/ 	.short	(.L_11 - .L_10)
.L_10:
        /*0004*/ 	.word	0x0000007c


	//----- nvinfo : EIATTR_KPARAM_INFO
	.align		4
.L_11:
        /*0008*/ 	.byte	0x04, 0x17
        /*000a*/ 	.short	(.L_13 - .L_12)
.L_12:
        /*000c*/ 	.word	0x00000000
        /*0010*/ 	.short	0x0006
        /*0012*/ 	.short	0x0030
        /*0014*/ 	.byte	0x00, 0xf0, 0x11, 0x00


	//----- nvinfo : EIATTR_KPARAM_INFO
	.align		4
.L_13:
        /*0018*/ 	.byte	0x04, 0x17
        /*001a*/ 	.short	(.L_15 - .L_14)
.L_14:
        /*001c*/ 	.word	0x00000000
        /*0020*/ 	.short	0x0005
        /*0022*/ 	.short	0x0028
        /*0024*/ 	.byte	0x00, 0xf4, 0x21, 0x00


	//----- nvinfo : EIATTR_KPARAM_INFO
	.align		4
.L_15:
        /*0028*/ 	.byte	0x04, 0x17
        /*002a*/ 	.short	(.L_17 - .L_16)
.L_16:
        /*002c*/ 	.word	0x00000000
        /*0030*/ 	.short	0x0004
        /*0032*/ 	.short	0x0020
        /*0034*/ 	.byte	0x00, 0xf4, 0x21, 0x00


	//----- nvinfo : EIATTR_KPARAM_INFO
	.align		4
.L_17:
        /*0038*/ 	.byte	0x04, 0x17
        /*003a*/ 	.short	(.L_19 - .L_18)
.L_18:
        /*003c*/ 	.word	0x00000000
        /*0040*/ 	.short	0x0003
        /*0042*/ 	.short	0x0018
        /*0044*/ 	.byte	0x00, 0xf4, 0x21, 0x00


	//----- nvinfo : EIATTR_KPARAM_INFO
	.align		4
.L_19:
        /*0048*/ 	.byte	0x04, 0x17
        /*004a*/ 	.short	(.L_21 - .L_20)
.L_20:
        /*004c*/ 	.word	0x00000000
        /*0050*/ 	.short	0x0002
        /*0052*/ 	.short	0x0010
        /*0054*/ 	.byte	0x00, 0xf4, 0x21, 0x00


	//----- nvinfo : EIATTR_KPARAM_INFO
	.align		4
.L_21:
        /*0058*/ 	.byte	0x04, 0x17
        /*005a*/ 	.short	(.L_23 - .L_22)
.L_22:
        /*005c*/ 	.word	0x00000000
        /*0060*/ 	.short	0x0001
        /*0062*/ 	.short	0x0008
        /*0064*/ 	.byte	0x00, 0xf4, 0x21, 0x00


	//----- nvinfo : EIATTR_KPARAM_INFO
	.align		4
.L_23:
        /*0068*/ 	.byte	0x04, 0x17
        /*006a*/ 	.short	(.L_25 - .L_24)
.L_24:
        /*006c*/ 	.word	0x00000000
        /*0070*/ 	.short	0x0000
        /*0072*/ 	.short	0x0000
        /*0074*/ 	.byte	0x00, 0xf4, 0x21, 0x00


	//----- nvinfo : EIATTR_SPARSE_MMA_MASK
	.align		4
.L_25:
        /*0078*/ 	.byte	0x03, 0x50
        /*007a*/ 	.short	0x0000


	//----- nvinfo : EIATTR_MAXREG_COUNT
	.align		4
        /*007c*/ 	.byte	0x03, 0x1b
        /*007e*/ 	.short	0x00ff


	//----- nvinfo : EIATTR_EXIT_INSTR_OFFSETS
	.align		4
        /*0080*/ 	.byte	0x04, 0x1c
        /*0082*/ 	.short	(.L_27 - .L_26)


	//   ....[0]....
.L_26:
        /*0084*/ 	.word	0x000004d0


	//   ....[1]....
        /*0088*/ 	.word	0x000004f0


	//----- nvinfo : EIATTR_REQNTID
	.align		4
.L_27:
        /*008c*/ 	.byte	0x04, 0x10
        /*008e*/ 	.short	(.L_29 - .L_28)
.L_28:
        /*0090*/ 	.word	0x00000080
        /*0094*/ 	.word	0x00000001
        /*0098*/ 	.word	0x00000001


	//----- nvinfo : EIATTR_CBANK_PARAM_SIZE
	.align		4
.L_29:
        /*009c*/ 	.byte	0x03, 0x19
        /*009e*/ 	.short	0x0034


	//----- nvinfo : EIATTR_PARAM_CBANK
	.align		4
        /*00a0*/ 	.byte	0x04, 0x0a
        /*00a2*/ 	.short	(.L_31 - .L_30)
	.align		4
.L_30:
        /*00a4*/ 	.word	index@(.nv.constant0.triton_poi_fused__native_batch_norm_legit_no_training_add_div_hardtanh_mul_40)
        /*00a8*/ 	.short	0x0210
        /*00aa*/ 	.short	0x0034


	//----- nvinfo : EIATTR_SW_WAR
	.align		4
.L_31:
        /*00ac*/ 	.byte	0x04, 0x36
        /*00ae*/ 	.short	(.L_33 - .L_32)
.L_32:
        /*00b0*/ 	.word	0x00000008
.L_33:


//--------------------- .nv.callgraph             --------------------------
	.section	.nv.callgraph,"",@"SHT_CUDA_CALLGRAPH"
	.align	4
	.sectionentsize	8
	.align		4
        /*0000*/ 	.word	0x00000000
	.align		4
        /*0004*/ 	.word	0xffffffff
	.align		4
        /*0008*/ 	.word	0x00000000
	.align		4
        /*000c*/ 	.word	0xfffffffe
	.align		4
        /*0010*/ 	.word	0x00000000
	.align		4
        /*0014*/ 	.word	0xfffffffd
	.align		4
        /*0018*/ 	.word	0x00000000
	.align		4
        /*001c*/ 	.word	0xfffffffc


//--------------------- .nv.constant4             --------------------------
	.section	.nv.constant4,"a",@progbits
	.align	8
	.align		8
.nv.constant4:
        /*0000*/ 	.dword	_$_str
	.align		8
        /*0008*/ 	.dword	_$_str_$_2


//--------------------- .text.triton_poi_fused__native_batch_norm_legit_no_training_add_div_hardtanh_mul_40 --------------------------
	.section	.text.triton_poi_fused__native_batch_norm_legit_no_training_add_div_hardtanh_mul_40,"ax",@progbits
	.align	128
        .global         triton_poi_fused__native_batch_norm_legit_no_training_add_div_hardtanh_mul_40
        .type           triton_poi_fused__native_batch_norm_legit_no_training_add_div_hardtanh_mul_40,@function
        .size           triton_poi_fused__native_batch_norm_legit_no_training_add_div_hardtanh_mul_40,(.L_x_1 - triton_poi_fused__native_batch_norm_legit_no_training_add_div_hardtanh_mul_40)
        .other          triton_poi_fused__native_batch_norm_legit_no_training_add_div_hardtanh_mul_40,@"STO_CUDA_ENTRY STV_DEFAULT"
triton_poi_fused__native_batch_norm_legit_no_training_add_div_hardtanh_mul_40:
.text.triton_poi_fused__native_batch_norm_legit_no_training_add_div_hardtanh_mul_40:
[----:B------:R-:W0:Y:S01]  /*0000*/  LDC R1, c[0x0][0x28] ;  /* 0x00000a00ff017b82 */ /* 0x000e220000000800 */
[----:B------:R-:W1:Y:S07]  /*0010*/  S2R R0, SR_TID.X ;  /* 0x0000000000007919 */ /* 0x000e6e0000002100 */
[----:B------:R-:W2:Y:S01]  /*0020*/  LDC.64 R8, c[0x0][0x228] ;  /* 0x00008a00ff087b82 */ /* 0x000ea20000000a00 */
[----:B------:R-:W-:Y:S01]  /*0030*/  ULDC.64 UR4, c[0x0][0x208] ;  /* 0x0000820000047ab9 */ /* 0x000fe20000000a00 */
[----:B------:R-:W3:Y:S06]  /*0040*/  S2R R3, SR_CTAID.X ;  /* 0x0000000000037919 */ /* 0x000eec0000002500 */
[----:B------:R-:W4:Y:S08]  /*0050*/  LDC.64 R14, c[0x0][0x220] ;  /* 0x00008800ff0e7b82 */ /* 0x000f300000000a00 */
[----:B------:R-:W5:Y:S08]  /*0060*/  LDC.64 R12, c[0x0][0x218] ;  /* 0x00008600ff0c7b82 */ /* 0x000f700000000a00 */
[----:B------:R-:W5:Y:S01]  /*0070*/  LDC.64 R16, c[0x0][0x230] ;  /* 0x00008c00ff107b82 */ /* 0x000f620000000a00 */
[----:B-1----:R-:W-:-:S07]  /*0080*/  SHF.L.U32 R0, R0, 0x1, RZ ;  /* 0x0000000100007819 */ /* 0x002fce00000006ff */
[----:B------:R-:W1:Y:S01]  /*0090*/  LDC.64 R18, c[0x0][0x238] ;  /* 0x00008e00ff127b82 */ /* 0x000e620000000a00 */
[----:B------:R-:W-:-:S04]  /*00a0*/  LOP3.LUT R0, R0, 0xfe, RZ, 0xc0, !PT ;  /* 0x000000fe00007812 */ /* 0x000fc800078ec0ff */
[----:B---3--:R-:W-:-:S04]  /*00b0*/  LEA R0, R3, R0, 0x8 ;  /* 0x0000000003007211 */ /* 0x008fc800078e40ff */
[C---:B------:R-:W-:Y:S01]  /*00c0*/  ISETP.GE.AND P0, PT, R0.reuse, 0x4800, PT ;  /* 0x000048000000780c */ /* 0x040fe20003f06270 */
[----:B------:R-:W-:-:S05]  /*00d0*/  IMAD.HI R2, R0, 0x38e38e39, RZ ;  /* 0x38e38e3900027827 */ /* 0x000fca00078e02ff */
[----:B------:R-:W-:-:S04]  /*00e0*/  SHF.R.U32.HI R3, RZ, 0x1f, R2 ;  /* 0x0000001fff037819 */ /* 0x000fc80000011602 */
[----:B------:R-:W-:-:S05]  /*00f0*/  LEA.HI.SX32 R3, R2, R3, 0x1a ;  /* 0x0000000302037211 */ /* 0x000fca00078fd2ff */
[----:B------:R-:W-:Y:S01]  /*0100*/  IMAD R11, R3, -0x120, R0 ;  /* 0xfffffee0030b7824 */ /* 0x000fe200078e0200 */
[----:B------:R-:W-:-:S03]  /*0110*/  CS2R R2, SRZ ;  /* 0x0000000000027805 */ /* 0x000fc6000001ff00 */
[----:B--2---:R-:W-:-:S05]  /*0120*/  IMAD.WIDE R8, R11, 0x4, R8 ;  /* 0x000000040b087825 */ /* 0x004fca00078e0208 */
[----:B------:R2:W3:Y:S01]  /*0130*/  @!P0 LDG.E.EL.64 R2, desc[UR4][R8.64] ;  /* 0x0000000408028981 */ /* 0x0004e2000c2e1b00 */
[----:B------:R-:W-:Y:S02]  /*0140*/  CS2R R4, SRZ ;  /* 0x0000000000047805 */ /* 0x000fe4000001ff00 */
[----:B------:R-:W-:Y:S01]  /*0150*/  CS2R R6, SRZ ;  /* 0x0000000000067805 */ /* 0x000fe2000001ff00 */
[----:B----4-:R-:W-:-:S04]  /*0160*/  IMAD.WIDE R14, R11, 0x4, R14 ;  /* 0x000000040b0e7825 */ /* 0x010fc800078e020e */
[----:B-----5:R-:W-:Y:S01]  /*0170*/  IMAD.WIDE R12, R0, 0x4, R12 ;  /* 0x00000004000c7825 */ /* 0x020fe200078e020c */
[----:B------:R-:W4:Y:S01]  /*0180*/  @!P0 LDG.E.EL.64 R4, desc[UR4][R14.64] ;  /* 0x000000040e048981 */ /* 0x000f22000c2e1b00 */
[----:B--2---:R-:W-:Y:S02]  /*0190*/  CS2R R8, SRZ ;  /* 0x0000000000087805 */ /* 0x004fe4000001ff00 */
[C---:B0-----:R-:W-:Y:S01]  /*01a0*/  IMAD.WIDE R16, R11.reuse, 0x4, R16 ;  /* 0x000000040b107825 */ /* 0x041fe200078e0210 */
[----:B------:R0:W4:Y:S03]  /*01b0*/  @!P0 LDG.E.64 R6, desc[UR4][R12.64] ;  /* 0x000000040c068981 */ /* 0x000126000c1e1b00 */
[----:B-1----:R-:W-:Y:S01]  /*01c0*/  IMAD.WIDE R18, R11, 0x4, R18 ;  /* 0x000000040b127825 */ /* 0x002fe200078e0212 */
[----:B------:R-:W-:-:S04]  /*01d0*/  CS2R R10, SRZ ;  /* 0x00000000000a7805 */ /* 0x000fc8000001ff00 */
[----:B------:R-:W2:Y:S04]  /*01e0*/  @!P0 LDG.E.EL.64 R8, desc[UR4][R18.64] ;  /* 0x0000000412088981 */ /* 0x000ea8000c2e1b00 */
[----:B------:R-:W2:Y:S01]  /*01f0*/  @!P0 LDG.E.EL.64 R10, desc[UR4][R16.64] ;  /* 0x00000004100a8981 */ /* 0x000ea2000c2e1b00 */
[----:B0-----:R-:W-:Y:S01]  /*0200*/  HFMA2.MMA R13, -RZ, RZ, 1.625, 0 ;  /* 0x3e800000ff0d7435 */ /* 0x001fe200000001ff */
[----:B---3--:R-:W-:Y:S01]  /*0210*/  FADD R2, R2, 9.9999997473787516356e-06 ;  /* 0x3727c5ac02027421 */ /* 0x008fe20000000000 */
[----:B------:R-:W-:-:S03]  /*0220*/  FADD R3, R3, 9.9999997473787516356e-06 ;  /* 0x3727c5ac03037421 */ /* 0x000fc60000000000 */
[----:B------:R-:W0:Y:S08]  /*0230*/  MUFU.SQRT R20, R2 ;  /* 0x0000000200147308 */ /* 0x000e300000002000 */
[----:B------:R-:W1:Y:S01]  /*0240*/  MUFU.SQRT R14, R3 ;  /* 0x00000003000e7308 */ /* 0x000e620000002000 */
[C---:B0-----:R-:W-:Y:S02]  /*0250*/  FSETP.GT.AND P1, PT, R20.reuse, 8.50705917302346158658e+37, PT ;  /* 0x7e8000001400780b */ /* 0x041fe40003f24000 */
[----:B------:R-:W-:-:S02]  /*0260*/  FSETP.GEU.AND P3, PT, R20, 1.175494350822287508e-38, PT ;  /* 0x008000001400780b */ /* 0x000fc40003f6e000 */
[C---:B-1----:R-:W-:Y:S02]  /*0270*/  FSETP.GT.AND P2, PT, R14.reuse, 8.50705917302346158658e+37, PT ;  /* 0x7e8000000e00780b */ /* 0x042fe40003f44000 */
[----:B------:R-:W-:-:S07]  /*0280*/  FSETP.GEU.AND P4, PT, R14, 1.175494350822287508e-38, PT ;  /* 0x008000000e00780b */ /* 0x000fce0003f8e000 */
[----:B------:R-:W-:-:S04]  /*0290*/  @P1 FMUL R20, R20, 0.25 ;  /* 0x3e80000014141820 */ /* 0x000fc80000400000 */
[----:B------:R-:W-:Y:S01]  /*02a0*/  @!P3 FMUL R20, R20, 16777216 ;  /* 0x4b8000001414b820 */ /* 0x000fe20000400000 */
[----:B------:R-:W-:-:S04]  /*02b0*/  @P2 FMUL R14, R14, 0.25 ;  /* 0x3e8000000e0e2820 */ /* 0x000fc80000400000 */
[----:B------:R-:W-:Y:S01]  /*02c0*/  @!P4 FMUL R14, R14, 16777216 ;  /* 0x4b8000000e0ec820 */ /* 0x000fe20000400000 */
[----:B------:R-:W0:Y:S01]  /*02d0*/  MUFU.RCP R20, R20 ;  /* 0x0000001400147308 */ /* 0x000e220000001000 */
[----:B------:R-:W-:-:S07]  /*02e0*/  FSEL R3, R13, 1, P1 ;  /* 0x3f8000000d037808 */ /* 0x000fce0000800000 */
[----:B------:R-:W1:Y:S01]  /*02f0*/  MUFU.RCP R14, R14 ;  /* 0x0000000e000e7308 */ /* 0x000e620000001000 */
[----:B------:R-:W-:Y:S01]  /*0300*/  FSEL R13, R13, 1, P2 ;  /* 0x3f8000000d0d7808 */ /* 0x000fe20001000000 */
[----:B------:R-:W-:-:S04]  /*0310*/  @!P3 FMUL R3, R3, 16777216 ;  /* 0x4b8000000303b820 */ /* 0x000fc80000400000 */
[----:B------:R-:W-:Y:S01]  /*0320*/  @!P4 FMUL R13, R13, 16777216 ;  /* 0x4b8000000d0dc820 */ /* 0x000fe20000400000 */
[----:B0-----:R-:W-:Y:S01]  /*0330*/  FMUL R3, R20, R3 ;  /* 0x0000000314037220 */ /* 0x001fe20000400000 */
[----:B----4-:R-:W-:Y:S01]  /*0340*/  FADD R4, -R4, R6 ;  /* 0x0000000604047221 */ /* 0x010fe20000000100 */
[----:B------:R-:W-:Y:S01]  /*0350*/  FADD R5, -R5, R7 ;  /* 0x0000000705057221 */ /* 0x000fe20000000100 */
[----:B-1----:R-:W-:Y:S02]  /*0360*/  FMUL R2, R14, R13 ;  /* 0x0000000d0e027220 */ /* 0x002fe40000400000 */
[----:B------:R-:W-:Y:S02]  /*0370*/  FMUL R3, R4, R3 ;  /* 0x0000000304037220 */ /* 0x000fe40000400000 */
[----:B------:R-:W-:Y:S02]  /*0380*/  FMUL R2, R5, R2 ;  /* 0x0000000205027220 */ /* 0x000fe40000400000 */
[----:B--2---:R-:W-:-:S02]  /*0390*/  FFMA R8, R3, R10, R8 ;  /* 0x0000000a03087223 */ /* 0x004fc40000000008 */
[----:B------:R-:W-:Y:S02]  /*03a0*/  FFMA R9, R2, R11, R9 ;  /* 0x0000000b02097223 */ /* 0x000fe40000000009 */
[----:B------:R-:W-:Y:S01]  /*03b0*/  FADD R4, R8, 3 ;  /* 0x4040000008047421 */ /* 0x000fe20000000000 */
[----:B------:R-:W0:Y:S01]  /*03c0*/  LDC.64 R2, c[0x0][0x210] ;  /* 0x00008400ff027b82 */ /* 0x000e220000000a00 */
[----:B------:R-:W-:-:S03]  /*03d0*/  FADD R5, R9, 3 ;  /* 0x4040000009057421 */ /* 0x000fc60000000000 */
[C---:B------:R-:W-:Y:S02]  /*03e0*/  FSETP.GTU.AND P1, PT, R4.reuse, RZ, PT ;  /* 0x000000ff0400720b */ /* 0x040fe40003f2c000 */
[C---:B------:R-:W-:Y:S02]  /*03f0*/  FSETP.GTU.AND P2, PT, R5.reuse, RZ, PT ;  /* 0x000000ff0500720b */ /* 0x040fe40003f4c000 */
[----:B------:R-:W-:Y:S02]  /*0400*/  FSEL R4, R4, RZ, P1 ;  /* 0x000000ff04047208 */ /* 0x000fe40000800000 */
[----:B------:R-:W-:Y:S02]  /*0410*/  FSEL R5, R5, RZ, P2 ;  /* 0x000000ff05057208 */ /* 0x000fe40001000000 */
[C---:B------:R-:W-:Y:S02]  /*0420*/  FSETP.GEU.AND P3, PT, R4.reuse, 6, PT ;  /* 0x40c000000400780b */ /* 0x040fe40003f6e000 */
[C---:B------:R-:W-:Y:S01]  /*0430*/  FSETP.GEU.AND P4, PT, R5.reuse, 6, PT ;  /* 0x40c000000500780b */ /* 0x040fe20003f8e000 */
[C---:B------:R-:W-:Y:S01]  /*0440*/  FMUL R7, R4.reuse, 0.16666667163372039795 ;  /* 0x3e2aaaab04077820 */ /* 0x040fe20000400000 */
[----:B------:R-:W-:Y:S01]  /*0450*/  FSETP.NAN.AND P1, PT, R4, R4, PT ;  /* 0x000000040400720b */ /* 0x000fe20003f28000 */
[C---:B------:R-:W-:Y:S01]  /*0460*/  FMUL R4, R5.reuse, 0.16666667163372039795 ;  /* 0x3e2aaaab05047820 */ /* 0x040fe20000400000 */
[----:B------:R-:W-:-:S07]  /*0470*/  FSETP.NAN.AND P2, PT, R5, R5, PT ;  /* 0x000000050500720b */ /* 0x000fce0003f48000 */
[----:B------:R-:W-:Y:S02]  /*0480*/  @P3 FSEL R7, R7, 1, P1 ;  /* 0x3f80000007073808 */ /* 0x000fe40000800000 */
[----:B------:R-:W-:Y:S01]  /*0490*/  @P4 FSEL R4, R4, 1, P2 ;  /* 0x3f80000004044808 */ /* 0x000fe20001000000 */
[----:B0-----:R-:W-:-:S04]  /*04a0*/  IMAD.WIDE R2, R0, 0x4, R2 ;  /* 0x0000000400027825 */ /* 0x001fc800078e0202 */
[----:B------:R-:W-:Y:S01]  /*04b0*/  FMUL R8, R8, R7 ;  /* 0x0000000708087220 */ /* 0x000fe20000400000 */
[----:B------:R-:W-:Y:S01]  /*04c0*/  FMUL R9, R9, R4 ;  /* 0x0000000409097220 */ /* 0x000fe20000400000 */
[----:B------:R-:W-:Y:S06]  /*04d0*/  @P0 EXIT ;  /* 0x000000000000094d */ /* 0x000fec0003800000 */
[----:B------:R-:W-:Y:S01]  /*04e0*/  STG.E.64 desc[UR4][R2.64], R8 ;  /* 0x0000000802007986 */ /* 0x000fe2000c101b04 */
[----:B------:R-:W-:Y:S05]  /*04f0*/  EXIT ;  /* 0x000000000000794d */ /* 0x000fea0003800000 */
.L_x_0:
[----:B------:R-:W-:-:S00]  /*0500*/  BRA `(.L_x_0) ;  /* 0xfffffffc00fc7947 */ /* 0x000fc0000383ffff */
[----:B------:R-:W-:-:S00]  /*0510*/  NOP ;  /* 0x0000000000007918 */ /* 0x000fc00000000000 */
        /* <DEDUP_REMOVED lines=14> */
.L_x_1:


//--------------------- .nv.global.init           --------------------------
	.section	.nv.global.init,"aw",@progbits
.nv.global.init:
	.type		_$_str,@object
	.size		_$_str,(_$_str_$_2 - _$_str)
_$_str:
        /*0000*/ 	.byte	0x5f, 0x5f, 0x43, 0x55, 0x44, 0x41, 0x5f, 0x46, 0x54, 0x5a, 0x00
	.type		_$_str_$_2,@object
	.size		_$_str_$_2,(.L_1 - _$_str_$_2)
_$_str_$_2:
        /*000b*/ 	.byte	0x5f, 0x5f, 0x43, 0x55, 0x44, 0x41, 0x5f, 0x50, 0x52, 0x45, 0x43, 0x5f, 0x53, 0x51, 0x52, 0x54
        /*001b*/ 	.byte	0x00
.L_1:


//--------------------- .nv.constant0.triton_poi_fused__native_batch_norm_legit_no_training_add_div_hardtanh_mul_40 --------------------------
	.section	.nv.constant0.triton_poi_fused__native_batch_norm_legit_no_training_add_div_hardtanh_mul_40,"a",@progbits
	.sectionflags	@""
	.align	4
.nv.constant0.triton_poi_fused__native_batch_norm_legit_no_training_add_div_hardtanh_mul_40:
	.zero		580
